//
// Generated by NVIDIA NVVM Compiler
//
// Compiler Build ID: CL-36424714
// Cuda compilation tools, release 13.0, V13.0.88
// Based on NVVM 20.0.0
//

.version 9.0
.target sm_100
.address_size 64

	// .globl	_Z18cuda_gaussian_blurPKhPhPKdiii

.visible .entry _Z18cuda_gaussian_blurPKhPhPKdiii(
	.param .u64 .ptr .align 1 _Z18cuda_gaussian_blurPKhPhPKdiii_param_0,
	.param .u64 .ptr .align 1 _Z18cuda_gaussian_blurPKhPhPKdiii_param_1,
	.param .u64 .ptr .align 1 _Z18cuda_gaussian_blurPKhPhPKdiii_param_2,
	.param .u32 _Z18cuda_gaussian_blurPKhPhPKdiii_param_3,
	.param .u32 _Z18cuda_gaussian_blurPKhPhPKdiii_param_4,
	.param .u32 _Z18cuda_gaussian_blurPKhPhPKdiii_param_5
)
{
	.reg .pred 	%p<13>;
	.reg .b16 	%rs<16>;
	.reg .b32 	%r<129>;
	.reg .b64 	%rd<48>;
	.reg .b64 	%fd<71>;

	ld.param.u64 	%rd4, [_Z18cuda_gaussian_blurPKhPhPKdiii_param_0];
	ld.param.u64 	%rd5, [_Z18cuda_gaussian_blurPKhPhPKdiii_param_2];
	ld.param.u32 	%r33, [_Z18cuda_gaussian_blurPKhPhPKdiii_param_3];
	ld.param.u32 	%r36, [_Z18cuda_gaussian_blurPKhPhPKdiii_param_4];
	ld.param.u32 	%r35, [_Z18cuda_gaussian_blurPKhPhPKdiii_param_5];
	cvta.to.global.u64 	%rd1, %rd5;
	cvta.to.global.u64 	%rd2, %rd4;
	mov.u32 	%r37, %ctaid.x;
	mov.u32 	%r38, %ntid.x;
	mov.u32 	%r39, %tid.x;
	mad.lo.s32 	%r1, %r37, %r38, %r39;
	mov.u32 	%r40, %ctaid.y;
	mov.u32 	%r41, %ntid.y;
	mov.u32 	%r42, %tid.y;
	mad.lo.s32 	%r43, %r40, %r41, %r42;
	setp.ge.s32 	%p1, %r1, %r33;
	setp.ge.s32 	%p2, %r43, %r36;
	or.pred  	%p3, %p1, %p2;
	@%p3 bra 	$L__BB0_17;
	shr.u32 	%r44, %r35, 31;
	add.s32 	%r45, %r35, %r44;
	shr.s32 	%r3, %r45, 1;
	neg.s32 	%r4, %r3;
	setp.lt.s32 	%p4, %r35, -1;
	mov.f64 	%fd69, 0d0000000000000000;
	@%p4 bra 	$L__BB0_16;
	add.s32 	%r5, %r33, -1;
	add.s32 	%r6, %r36, -1;
	abs.s32 	%r7, %r3;
	add.s32 	%r8, %r3, %r7;
	add.s32 	%r46, %r8, 1;
	and.b32  	%r9, %r46, 7;
	mov.f64 	%fd69, 0d0000000000000000;
	mov.u32 	%r121, %r4;
$L__BB0_3:
	mov.u32 	%r10, %r121;
	setp.lt.u32 	%p5, %r8, 7;
	add.s32 	%r47, %r10, %r43;
	max.s32 	%r48, %r47, 0;
	min.s32 	%r49, %r48, %r6;
	mul.lo.s32 	%r12, %r49, %r33;
	add.s32 	%r50, %r10, %r3;
	mul.lo.s32 	%r122, %r50, %r35;
	add.s32 	%r14, %r122, %r3;
	mov.u32 	%r127, %r4;
	@%p5 bra 	$L__BB0_7;
	add.s32 	%r51, %r8, 1;
	and.b32  	%r52, %r51, -8;
	neg.s32 	%r124, %r52;
	sub.s32 	%r125, 3, %r3;
	sub.s32 	%r123, %r1, %r3;
$L__BB0_5:
	.pragma "nounroll";
	max.s32 	%r53, %r123, 0;
	min.s32 	%r54, %r53, %r5;
	add.s32 	%r55, %r54, %r12;
	cvt.s64.s32 	%rd6, %r55;
	add.s64 	%rd7, %rd2, %rd6;
	ld.global.u8 	%rs1, [%rd7];
	cvt.rn.f64.u16 	%fd18, %rs1;
	mul.wide.s32 	%rd8, %r122, 8;
	add.s64 	%rd9, %rd1, %rd8;
	ld.global.f64 	%fd19, [%rd9];
	fma.rn.f64 	%fd20, %fd19, %fd18, %fd69;
	add.s32 	%r56, %r123, 1;
	max.s32 	%r57, %r56, 0;
	min.s32 	%r58, %r57, %r5;
	add.s32 	%r59, %r58, %r12;
	cvt.s64.s32 	%rd10, %r59;
	add.s64 	%rd11, %rd2, %rd10;
	ld.global.u8 	%rs2, [%rd11];
	cvt.rn.f64.u16 	%fd21, %rs2;
	ld.global.f64 	%fd22, [%rd9+8];
	fma.rn.f64 	%fd23, %fd22, %fd21, %fd20;
	add.s32 	%r60, %r123, 2;
	max.s32 	%r61, %r60, 0;
	min.s32 	%r62, %r61, %r5;
	add.s32 	%r63, %r62, %r12;
	cvt.s64.s32 	%rd12, %r63;
	add.s64 	%rd13, %rd2, %rd12;
	ld.global.u8 	%rs3, [%rd13];
	cvt.rn.f64.u16 	%fd24, %rs3;
	ld.global.f64 	%fd25, [%rd9+16];
	fma.rn.f64 	%fd26, %fd25, %fd24, %fd23;
	add.s32 	%r64, %r123, 3;
	max.s32 	%r65, %r64, 0;
	min.s32 	%r66, %r65, %r5;
	add.s32 	%r67, %r66, %r12;
	cvt.s64.s32 	%rd14, %r67;
	add.s64 	%rd15, %rd2, %rd14;
	ld.global.u8 	%rs4, [%rd15];
	cvt.rn.f64.u16 	%fd27, %rs4;
	ld.global.f64 	%fd28, [%rd9+24];
	fma.rn.f64 	%fd29, %fd28, %fd27, %fd26;
	add.s32 	%r68, %r123, 4;
	max.s32 	%r69, %r68, 0;
	min.s32 	%r70, %r69, %r5;
	add.s32 	%r71, %r70, %r12;
	cvt.s64.s32 	%rd16, %r71;
	add.s64 	%rd17, %rd2, %rd16;
	ld.global.u8 	%rs5, [%rd17];
	cvt.rn.f64.u16 	%fd30, %rs5;
	ld.global.f64 	%fd31, [%rd9+32];
	fma.rn.f64 	%fd32, %fd31, %fd30, %fd29;
	add.s32 	%r72, %r123, 5;
	max.s32 	%r73, %r72, 0;
	min.s32 	%r74, %r73, %r5;
	add.s32 	%r75, %r74, %r12;
	cvt.s64.s32 	%rd18, %r75;
	add.s64 	%rd19, %rd2, %rd18;
	ld.global.u8 	%rs6, [%rd19];
	cvt.rn.f64.u16 	%fd33, %rs6;
	ld.global.f64 	%fd34, [%rd9+40];
	fma.rn.f64 	%fd35, %fd34, %fd33, %fd32;
	add.s32 	%r76, %r123, 6;
	max.s32 	%r77, %r76, 0;
	min.s32 	%r78, %r77, %r5;
	add.s32 	%r79, %r78, %r12;
	cvt.s64.s32 	%rd20, %r79;
	add.s64 	%rd21, %rd2, %rd20;
	ld.global.u8 	%rs7, [%rd21];
	cvt.rn.f64.u16 	%fd36, %rs7;
	ld.global.f64 	%fd37, [%rd9+48];
	fma.rn.f64 	%fd38, %fd37, %fd36, %fd35;
	add.s32 	%r80, %r123, 7;
	max.s32 	%r81, %r80, 0;
	min.s32 	%r82, %r81, %r5;
	add.s32 	%r83, %r82, %r12;
	cvt.s64.s32 	%rd22, %r83;
	add.s64 	%rd23, %rd2, %rd22;
	ld.global.u8 	%rs8, [%rd23];
	cvt.rn.f64.u16 	%fd39, %rs8;
	ld.global.f64 	%fd40, [%rd9+56];
	fma.rn.f64 	%fd69, %fd40, %fd39, %fd38;
	add.s32 	%r125, %r125, 8;
	add.s32 	%r124, %r124, 8;
	add.s32 	%r123, %r123, 8;
	add.s32 	%r122, %r122, 8;
	setp.ne.s32 	%p6, %r124, 0;
	@%p6 bra 	$L__BB0_5;
	add.s32 	%r127, %r125, -3;
$L__BB0_7:
	setp.eq.s32 	%p7, %r9, 0;
	@%p7 bra 	$L__BB0_15;
	add.s32 	%r84, %r9, -1;
	setp.lt.u32 	%p8, %r84, 3;
	@%p8 bra 	$L__BB0_10;
	add.s32 	%r85, %r127, %r1;
	max.s32 	%r86, %r85, 0;
	min.s32 	%r87, %r86, %r5;
	add.s32 	%r88, %r87, %r12;
	cvt.s64.s32 	%rd24, %r88;
	add.s64 	%rd25, %rd2, %rd24;
	ld.global.u8 	%rs9, [%rd25];
	cvt.rn.f64.u16 	%fd42, %rs9;
	add.s32 	%r89, %r14, %r127;
	mul.wide.s32 	%rd26, %r89, 8;
	add.s64 	%rd27, %rd1, %rd26;
	ld.global.f64 	%fd43, [%rd27];
	fma.rn.f64 	%fd44, %fd43, %fd42, %fd69;
	add.s32 	%r90, %r85, 1;
	max.s32 	%r91, %r90, 0;
	min.s32 	%r92, %r91, %r5;
	add.s32 	%r93, %r92, %r12;
	cvt.s64.s32 	%rd28, %r93;
	add.s64 	%rd29, %rd2, %rd28;
	ld.global.u8 	%rs10, [%rd29];
	cvt.rn.f64.u16 	%fd45, %rs10;
	ld.global.f64 	%fd46, [%rd27+8];
	fma.rn.f64 	%fd47, %fd46, %fd45, %fd44;
	add.s32 	%r94, %r85, 2;
	max.s32 	%r95, %r94, 0;
	min.s32 	%r96, %r95, %r5;
	add.s32 	%r97, %r96, %r12;
	cvt.s64.s32 	%rd30, %r97;
	add.s64 	%rd31, %rd2, %rd30;
	ld.global.u8 	%rs11, [%rd31];
	cvt.rn.f64.u16 	%fd48, %rs11;
	ld.global.f64 	%fd49, [%rd27+16];
	fma.rn.f64 	%fd50, %fd49, %fd48, %fd47;
	add.s32 	%r98, %r85, 3;
	max.s32 	%r99, %r98, 0;
	min.s32 	%r100, %r99, %r5;
	add.s32 	%r101, %r100, %r12;
	cvt.s64.s32 	%rd32, %r101;
	add.s64 	%rd33, %rd2, %rd32;
	ld.global.u8 	%rs12, [%rd33];
	cvt.rn.f64.u16 	%fd51, %rs12;
	ld.global.f64 	%fd52, [%rd27+24];
	fma.rn.f64 	%fd69, %fd52, %fd51, %fd50;
	add.s32 	%r127, %r127, 4;
$L__BB0_10:
	add.s32 	%r103, %r8, 1;
	and.b32  	%r102, %r103, 3;
	setp.eq.s32 	%p9, %r102, 0;
	@%p9 bra 	$L__BB0_15;
	setp.eq.s32 	%p10, %r102, 1;
	@%p10 bra 	$L__BB0_13;
	add.s32 	%r104, %r127, %r1;
	max.s32 	%r105, %r104, 0;
	min.s32 	%r106, %r105, %r5;
	add.s32 	%r107, %r106, %r12;
	cvt.s64.s32 	%rd34, %r107;
	add.s64 	%rd35, %rd2, %rd34;
	ld.global.u8 	%rs13, [%rd35];
	cvt.rn.f64.u16 	%fd54, %rs13;
	add.s32 	%r108, %r14, %r127;
	mul.wide.s32 	%rd36, %r108, 8;
	add.s64 	%rd37, %rd1, %rd36;
	ld.global.f64 	%fd55, [%rd37];
	fma.rn.f64 	%fd56, %fd55, %fd54, %fd69;
	add.s32 	%r109, %r104, 1;
	max.s32 	%r110, %r109, 0;
	min.s32 	%r111, %r110, %r5;
	add.s32 	%r112, %r111, %r12;
	cvt.s64.s32 	%rd38, %r112;
	add.s64 	%rd39, %rd2, %rd38;
	ld.global.u8 	%rs14, [%rd39];
	cvt.rn.f64.u16 	%fd57, %rs14;
	ld.global.f64 	%fd58, [%rd37+8];
	fma.rn.f64 	%fd69, %fd58, %fd57, %fd56;
	add.s32 	%r127, %r127, 2;
$L__BB0_13:
	and.b32  	%r113, %r8, 1;
	setp.eq.b32 	%p11, %r113, 1;
	@%p11 bra 	$L__BB0_15;
	add.s32 	%r114, %r127, %r1;
	max.s32 	%r115, %r114, 0;
	min.s32 	%r116, %r115, %r5;
	add.s32 	%r117, %r116, %r12;
	cvt.s64.s32 	%rd40, %r117;
	add.s64 	%rd41, %rd2, %rd40;
	ld.global.u8 	%rs15, [%rd41];
	cvt.rn.f64.u16 	%fd59, %rs15;
	add.s32 	%r118, %r14, %r127;
	mul.wide.s32 	%rd42, %r118, 8;
	add.s64 	%rd43, %rd1, %rd42;
	ld.global.f64 	%fd60, [%rd43];
	fma.rn.f64 	%fd69, %fd60, %fd59, %fd69;
$L__BB0_15:
	add.s32 	%r121, %r10, 1;
	setp.ne.s32 	%p12, %r10, %r7;
	@%p12 bra 	$L__BB0_3;
$L__BB0_16:
	ld.param.u64 	%rd47, [_Z18cuda_gaussian_blurPKhPhPKdiii_param_1];
	cvt.rzi.u32.f64 	%r119, %fd69;
	mad.lo.s32 	%r120, %r33, %r43, %r1;
	cvt.s64.s32 	%rd44, %r120;
	cvta.to.global.u64 	%rd45, %rd47;
	add.s64 	%rd46, %rd45, %rd44;
	st.global.u8 	[%rd46], %r119;
$L__BB0_17:
	ret;

}


// ===== COMPILED SASS (sm_100) =====

	.target	sm_100

	.elftype	@"ET_EXEC"


//--------------------- .note.nv.tkinfo           --------------------------
	.section	.note.nv.tkinfo,"",@"SHT_NOTE"
	.sectionflags	@"SHF_NOTE_NV_TKINFO"
	.tkinfo
        /*0018*/ 	.word	0x00000002
        /*0030*/ 	.string	""
        /*0030*/ 	.string	"ptxas"
        /*0030*/ 	.string	"Cuda compilation tools, release 13.0, V13.0.88"
        /*0030*/ 	.string	"Build cuda_13.0.r13.0/compiler.36424714_0"
        /*0030*/ 	.string	"-arch sm_100 -m 64 "



//--------------------- .note.nv.cuinfo           --------------------------
	.section	.note.nv.cuinfo,"",@"SHT_NOTE"
	.sectionflags	@"SHF_NOTE_NV_CUINFO"
        /*0018*/ 	.short	0x0002
        /*001a*/ 	.short	0x0064
        /*001c*/ 	.short	0x0082
	.zero		2


//--------------------- .nv.info                  --------------------------
	.section	.nv.info,"",@"SHT_CUDA_INFO"
	.align	4


	//----- nvinfo : EIATTR_REGCOUNT
	.align		4
        /*0000*/ 	.byte	0x04, 0x2f
        /*0002*/ 	.short	(.L_1 - .L_0)
	.align		4
.L_0:
        /*0004*/ 	.word	index@(_Z18cuda_gaussian_blurPKhPhPKdiii)
        /*0008*/ 	.word	0x00000020


	//----- nvinfo : EIATTR_FRAME_SIZE
	.align		4
.L_1:
        /*000c*/ 	.byte	0x04, 0x11
        /*000e*/ 	.short	(.L_3 - .L_2)
	.align		4
.L_2:
        /*0010*/ 	.word	index@(_Z18cuda_gaussian_blurPKhPhPKdiii)
        /*0014*/ 	.word	0x00000000


	//----- nvinfo : EIATTR_MIN_STACK_SIZE
	.align		4
.L_3:
        /*0018*/ 	.byte	0x04, 0x12
        /*001a*/ 	.short	(.L_5 - .L_4)
	.align		4
.L_4:
        /*001c*/ 	.word	index@(_Z18cuda_gaussian_blurPKhPhPKdiii)
        /*0020*/ 	.word	0x00000000
.L_5:


//--------------------- .nv.compat                --------------------------
	.section	.nv.compat,"",@"SHT_CUDA_COMPAT_INFO"
	.align	4
        /*0000*/ 	.byte	0x02, 0x09, 0x00, 0x00, 0x02, 0x02, 0x01, 0x00, 0x02, 0x05, 0x05, 0x00, 0x03, 0x07, 0x01, 0x01
        /*0010*/ 	.byte	0x02, 0x03, 0x00, 0x00, 0x02, 0x06, 0x01, 0x00, 0x04, 0x0b, 0x08, 0x00, 0x01, 0x00, 0x00, 0x00
        /*0020*/ 	.byte	0x00, 0x00, 0x00, 0x00


//--------------------- .nv.info._Z18cuda_gaussian_blurPKhPhPKdiii --------------------------
	.section	.nv.info._Z18cuda_gaussian_blurPKhPhPKdiii,"",@"SHT_CUDA_INFO"
	.sectionflags	@""
	.align	4


	//----- nvinfo : EIATTR_CUDA_API_VERSION
	.align		4
        /*0000*/ 	.byte	0x04, 0x37
        /*0002*/ 	.short	(.L_7 - .L_6)
.L_6:
        /*0004*/ 	.word	0x00000082


	//----- nvinfo : EIATTR_KPARAM_INFO
	.align		4
.L_7:
        /*0008*/ 	.byte	0x04, 0x17
        /*000a*/ 	.short	(.L_9 - .L_8)
.L_8:
        /*000c*/ 	.word	0x00000000
        /*0010*/ 	.short	0x0005
        /*0012*/ 	.short	0x0020
        /*0014*/ 	.byte	0x00, 0xf0, 0x11, 0x00


	//----- nvinfo : EIATTR_KPARAM_INFO
	.align		4
.L_9:
        /*0018*/ 	.byte	0x04, 0x17
        /*001a*/ 	.short	(.L_11 - .L_10)
.L_10:
        /*001c*/ 	.word	0x00000000
        /*0020*/ 	.short	0x0004
        /*0022*/ 	.short	0x001c
        /*0024*/ 	.byte	0x00, 0xf0, 0x11, 0x00


	//----- nvinfo : EIATTR_KPARAM_INFO
	.align		4
.L_11:
        /*0028*/ 	.byte	0x04, 0x17
        /*002a*/ 	.short	(.L_13 - .L_12)
.L_12:
        /*002c*/ 	.word	0x00000000
        /*0030*/ 	.short	0x0003
        /*0032*/ 	.short	0x0018
        /*0034*/ 	.byte	0x00, 0xf0, 0x11, 0x00


	//----- nvinfo : EIATTR_KPARAM_INFO
	.align		4
.L_13:
        /*0038*/ 	.byte	0x04, 0x17
        /*003a*/ 	.short	(.L_15 - .L_14)
.L_14:
        /*003c*/ 	.word	0x00000000
        /*0040*/ 	.short	0x0002
        /*0042*/ 	.short	0x0010
        /*0044*/ 	.byte	0x00, 0xf5, 0x21, 0x00


	//----- nvinfo : EIATTR_KPARAM_INFO
	.align		4
.L_15:
        /*0048*/ 	.byte	0x04, 0x17
        /*004a*/ 	.short	(.L_17 - .L_16)
.L_16:
        /*004c*/ 	.word	0x00000000
        /*0050*/ 	.short	0x0001
        /*0052*/ 	.short	0x0008
        /*0054*/ 	.byte	0x00, 0xf5, 0x21, 0x00


	//----- nvinfo : EIATTR_KPARAM_INFO
	.align		4
.L_17:
        /*0058*/ 	.byte	0x04, 0x17
        /*005a*/ 	.short	(.L_19 - .L_18)
.L_18:
        /*005c*/ 	.word	0x00000000
        /*0060*/ 	.short	0x0000
        /*0062*/ 	.short	0x0000
        /*0064*/ 	.byte	0x00, 0xf5, 0x21, 0x00


	//----- nvinfo : EIATTR_SPARSE_MMA_MASK
	.align		4
.L_19:
        /*0068*/ 	.byte	0x03, 0x50
        /*006a*/ 	.short	0x0000


	//----- nvinfo : EIATTR_MAXREG_COUNT
	.align		4
        /*006c*/ 	.byte	0x03, 0x1b
        /*006e*/ 	.short	0x00ff


	//----- nvinfo : EIATTR_MERCURY_ISA_VERSION
	.align		4
        /*0070*/ 	.byte	0x03, 0x5f
        /*0072*/ 	.short	0x0101


	//----- nvinfo : EIATTR_VRC_CTA_INIT_COUNT
	.align		4
        /*0074*/ 	.byte	0x02, 0x4a
	.zero		1
	.zero		1


	//----- nvinfo : EIATTR_EXIT_INSTR_OFFSETS
	.align		4
        /*0078*/ 	.byte	0x04, 0x1c
        /*007a*/ 	.short	(.L_21 - .L_20)


	//   ....[0]....
.L_20:
        /*007c*/ 	.word	0x000000c0


	//   ....[1]....
        /*0080*/ 	.word	0x00000e80


	//----- nvinfo : EIATTR_CBANK_PARAM_SIZE
	.align		4
.L_21:
        /*0084*/ 	.byte	0x03, 0x19
        /*0086*/ 	.short	0x0024


	//----- nvinfo : EIATTR_PARAM_CBANK
	.align		4
        /*0088*/ 	.byte	0x04, 0x0a
        /*008a*/ 	.short	(.L_23 - .L_22)
	.align		4
.L_22:
        /*008c*/ 	.word	index@(.nv.constant0._Z18cuda_gaussian_blurPKhPhPKdiii)
        /*0090*/ 	.short	0x0380
        /*0092*/ 	.short	0x0024


	//----- nvinfo : EIATTR_SW_WAR
	.align		4
.L_23:
        /*0094*/ 	.byte	0x04, 0x36
        /*0096*/ 	.short	(.L_25 - .L_24)
.L_24:
        /*0098*/ 	.word	0x00000008
.L_25:


//--------------------- .nv.callgraph             --------------------------
	.section	.nv.callgraph,"",@"SHT_CUDA_CALLGRAPH"
	.align	4
	.sectionentsize	8
	.align		4
        /*0000*/ 	.word	0x00000000
	.align		4
        /*0004*/ 	.word	0xffffffff
	.align		4
        /*0008*/ 	.word	0x00000000
	.align		4
        /*000c*/ 	.word	0xfffffffe
	.align		4
        /*0010*/ 	.word	0x00000000
	.align		4
        /*0014*/ 	.word	0xfffffffd
	.align		4
        /*0018*/ 	.word	0x00000000
	.align		4
        /*001c*/ 	.word	0xfffffffc


//--------------------- .text._Z18cuda_gaussian_blurPKhPhPKdiii --------------------------
	.section	.text._Z18cuda_gaussian_blurPKhPhPKdiii,"ax",@progbits
	.align	128
        .global         _Z18cuda_gaussian_blurPKhPhPKdiii
        .type           _Z18cuda_gaussian_blurPKhPhPKdiii,@function
        .size           _Z18cuda_gaussian_blurPKhPhPKdiii,(.L_x_8 - _Z18cuda_gaussian_blurPKhPhPKdiii)
        .other          _Z18cuda_gaussian_blurPKhPhPKdiii,@"STO_CUDA_ENTRY STV_DEFAULT"
_Z18cuda_gaussian_blurPKhPhPKdiii:
.text._Z18cuda_gaussian_blurPKhPhPKdiii:
[----:B------:R-:W-:Y:S01]  /*0000*/  LDC R1, c[0x0][0x37c] ;  /* 0x0000df00ff017b82 */ /* 0x000fe20000000800 */
[----:B------:R-:W0:Y:S07]  /*0010*/  S2R R5, SR_TID.Y ;  /* 0x0000000000057919 */ /* 0x000e2e0000002200 */
[----:B------:R-:W1:Y:S01]  /*0020*/  LDC R3, c[0x0][0x360] ;  /* 0x0000d800ff037b82 */ /* 0x000e620000000800 */
[----:B------:R-:W2:Y:S01]  /*0030*/  LDCU.64 UR8, c[0x0][0x398] ;  /* 0x00007300ff0877ac */ /* 0x000ea20008000a00 */
[----:B------:R-:W1:Y:S06]  /*0040*/  S2R R2, SR_TID.X ;  /* 0x0000000000027919 */ /* 0x000e6c0000002100 */
[----:B------:R-:W0:Y:S08]  /*0050*/  S2UR UR5, SR_CTAID.Y ;  /* 0x00000000000579c3 */ /* 0x000e300000002600 */
[----:B------:R-:W0:Y:S08]  /*0060*/  LDC R0, c[0x0][0x364] ;  /* 0x0000d900ff007b82 */ /* 0x000e300000000800 */
[----:B------:R-:W1:Y:S01]  /*0070*/  S2UR UR4, SR_CTAID.X ;  /* 0x00000000000479c3 */ /* 0x000e620000002500 */
[----:B0-----:R-:W-:-:S05]  /*0080*/  IMAD R0, R0, UR5, R5 ;  /* 0x0000000500007c24 */ /* 0x001fca000f8e0205 */
[----:B--2---:R-:W-:Y:S01]  /*0090*/  ISETP.GE.AND P0, PT, R0, UR9, PT ;  /* 0x0000000900007c0c */ /* 0x004fe2000bf06270 */
[----:B-1----:R-:W-:-:S05]  /*00a0*/  IMAD R3, R3, UR4, R2 ;  /* 0x0000000403037c24 */ /* 0x002fca000f8e0202 */
[----:B------:R-:W-:-:S13]  /*00b0*/  ISETP.GE.OR P0, PT, R3, UR8, P0 ;  /* 0x0000000803007c0c */ /* 0x000fda0008706670 */
[----:B------:R-:W-:Y:S05]  /*00c0*/  @P0 EXIT ;  /* 0x000000000000094d */ /* 0x000fea0003800000 */
[----:B------:R-:W0:Y:S01]  /*00d0*/  LDC R4, c[0x0][0x3a0] ;  /* 0x0000e800ff047b82 */ /* 0x000e220000000800 */
[----:B------:R-:W1:Y:S01]  /*00e0*/  LDCU.64 UR6, c[0x0][0x358] ;  /* 0x00006b00ff0677ac */ /* 0x000e620008000a00 */
[----:B------:R-:W-:Y:S02]  /*00f0*/  CS2R R18, SRZ ;  /* 0x0000000000127805 */ /* 0x000fe4000001ff00 */
[C---:B0-----:R-:W-:Y:S02]  /*0100*/  ISETP.GE.AND P0, PT, R4.reuse, -0x1, PT ;  /* 0xffffffff0400780c */ /* 0x041fe40003f06270 */
[----:B------:R-:W-:-:S11]  /*0110*/  LEA.HI R4, R4, R4, RZ, 0x1 ;  /* 0x0000000404047211 */ /* 0x000fd600078f08ff */
[----:B-1----:R-:W-:Y:S05]  /*0120*/  @!P0 BRA `(.L_x_0) ;  /* 0x0000000c00388947 */ /* 0x002fea0003800000 */
[----:B------:R-:W-:Y:S02]  /*0130*/  SHF.R.S32.HI R4, RZ, 0x1, R4 ;  /* 0x00000001ff047819 */ /* 0x000fe40000011404 */
[----:B------:R-:W-:Y:S01]  /*0140*/  CS2R R18, SRZ ;  /* 0x0000000000127805 */ /* 0x000fe2000001ff00 */
[----:B------:R-:W-:Y:S01]  /*0150*/  UIADD3 UR4, UPT, UPT, UR8, -0x1, URZ ;  /* 0xffffffff08047890 */ /* 0x000fe2000fffe0ff */
[----:B------:R-:W-:Y:S01]  /*0160*/  IABS R5, R4 ;  /* 0x0000000400057213 */ /* 0x000fe20000000000 */
[----:B------:R-:W-:Y:S01]  /*0170*/  IMAD.MOV R6, RZ, RZ, -R4 ;  /* 0x000000ffff067224 */ /* 0x000fe200078e0a04 */
[----:B------:R-:W-:-:S03]  /*0180*/  UIADD3 UR5, UPT, UPT, UR9, -0x1, URZ ;  /* 0xffffffff09057890 */ /* 0x000fc6000fffe0ff */
[----:B------:R-:W-:Y:S02]  /*0190*/  IMAD.IADD R5, R4, 0x1, R5 ;  /* 0x0000000104057824 */ /* 0x000fe400078e0205 */
[----:B------:R-:W-:Y:S02]  /*01a0*/  IMAD.MOV.U32 R7, RZ, RZ, R6 ;  /* 0x000000ffff077224 */ /* 0x000fe400078e0006 */
[----:B------:R-:W-:-:S05]  /*01b0*/  VIADD R8, R5, 0x1 ;  /* 0x0000000105087836 */ /* 0x000fca0000000000 */
[----:B------:R-:W-:-:S07]  /*01c0*/  LOP3.LUT R8, R8, 0x7, RZ, 0xc0, !PT ;  /* 0x0000000708087812 */ /* 0x000fce00078ec0ff */
.L_x_6:
[----:B------:R-:W0:Y:S01]  /*01d0*/  LDCU UR10, c[0x0][0x3a0] ;  /* 0x00007400ff0a77ac */ /* 0x000e220008000800 */
[----:B------:R-:W-:Y:S01]  /*01e0*/  ISETP.GE.U32.AND P1, PT, R5, 0x7, PT ;  /* 0x000000070500780c */ /* 0x000fe20003f26070 */
[----:B------:R-:W-:Y:S01]  /*01f0*/  IMAD.IADD R2, R4, 0x1, R7 ;  /* 0x0000000104027824 */ /* 0x000fe200078e0207 */
[----:B------:R-:W-:Y:S02]  /*0200*/  VIADDMNMX R9, R7, R0, RZ, !PT ;  /* 0x0000000007097246 */ /* 0x000fe400078001ff */
[----:B------:R-:W-:Y:S02]  /*0210*/  IABS R10, R4 ;  /* 0x00000004000a7213 */ /* 0x000fe40000000000 */
[----:B------:R-:W-:Y:S02]  /*0220*/  VIMNMX R9, PT, PT, R9, UR5, PT ;  /* 0x0000000509097c48 */ /* 0x000fe4000bfe0100 */
[C---:B------:R-:W-:Y:S01]  /*0230*/  ISETP.NE.AND P0, PT, R7.reuse, R10, PT ;  /* 0x0000000a0700720c */ /* 0x040fe20003f05270 */
[----:B------:R-:W-:-:S02]  /*0240*/  VIADD R7, R7, 0x1 ;  /* 0x0000000107077836 */ /* 0x000fc40000000000 */
[----:B0-----:R-:W-:Y:S02]  /*0250*/  IMAD R25, R2, UR10, RZ ;  /* 0x0000000a02197c24 */ /* 0x001fe4000f8e02ff */
[----:B------:R-:W-:Y:S02]  /*0260*/  IMAD.MOV.U32 R2, RZ, RZ, R6 ;  /* 0x000000ffff027224 */ /* 0x000fe400078e0006 */
[----:B------:R-:W-:Y:S01]  /*0270*/  IMAD.IADD R22, R4, 0x1, R25 ;  /* 0x0000000104167824 */ /* 0x000fe200078e0219 */
[----:B------:R-:W-:Y:S06]  /*0280*/  @!P1 BRA `(.L_x_1) ;  /* 0x0000000400609947 */ /* 0x000fec0003800000 */
[----:B------:R-:W0:Y:S01]  /*0290*/  LDC.64 R10, c[0x0][0x390] ;  /* 0x0000e400ff0a7b82 */ /* 0x000e220000000a00 */
[----:B------:R-:W-:Y:S01]  /*02a0*/  VIADD R23, R5, 0x1 ;  /* 0x0000000105177836 */ /* 0x000fe20000000000 */
[----:B------:R-:W-:Y:S01]  /*02b0*/  IADD3 R2, PT, PT, -R4, 0x3, RZ ;  /* 0x0000000304027810 */ /* 0x000fe20007ffe1ff */
[----:B------:R-:W-:Y:S01]  /*02c0*/  IMAD.IADD R24, R3, 0x1, -R4 ;  /* 0x0000000103187824 */ /* 0x000fe200078e0a04 */
[----:B------:R-:W1:Y:S02]  /*02d0*/  LDCU UR12, c[0x0][0x398] ;  /* 0x00007300ff0c77ac */ /* 0x000e640008000800 */
[----:B------:R-:W-:Y:S01]  /*02e0*/  LOP3.LUT R23, R23, 0xfffffff8, RZ, 0xc0, !PT ;  /* 0xfffffff817177812 */ /* 0x000fe200078ec0ff */
[----:B------:R-:W2:Y:S04]  /*02f0*/  LDCU.64 UR10, c[0x0][0x380] ;  /* 0x00007000ff0a77ac */ /* 0x000ea80008000a00 */
[----:B------:R-:W-:-:S07]  /*0300*/  IMAD.MOV R23, RZ, RZ, -R23 ;  /* 0x000000ffff177224 */ /* 0x000fce00078e0a17 */
.L_x_2:
[----:B------:R-:W-:-:S04]  /*0310*/  VIMNMX R12, PT, PT, RZ, R24, !PT ;  /* 0x00000018ff0c7248 */ /* 0x000fc80007fe0100 */
[----:B------:R-:W-:-:S05]  /*0320*/  VIMNMX R12, PT, PT, R12, UR4, PT ;  /* 0x000000040c0c7c48 */ /* 0x000fca000bfe0100 */
[----:B-1----:R-:W-:-:S05]  /*0330*/  IMAD R13, R9, UR12, R12 ;  /* 0x0000000c090d7c24 */ /* 0x002fca000f8e020c */
[----:B--2---:R-:W-:-:S04]  /*0340*/  IADD3 R12, P1, PT, R13, UR10, RZ ;  /* 0x0000000a0d0c7c10 */ /* 0x004fc8000ff3e0ff */
[----:B------:R-:W-:-:S05]  /*0350*/  LEA.HI.X.SX32 R13, R13, UR11, 0x1, P1 ;  /* 0x0000000b0d0d7c11 */ /* 0x000fca00088f0eff */
[----:B------:R0:W2:Y:S01]  /*0360*/  LDG.E.U8 R16, desc[UR6][R12.64] ;  /* 0x000000060c107981 */ /* 0x0000a2000c1e1100 */
[----:B------:R-:W-:Y:S01]  /*0370*/  VIADDMNMX R17, R24, 0x1, RZ, !PT ;  /* 0x0000000118117846 */ /* 0x000fe200078001ff */
[----:B0-----:R-:W-:-:S03]  /*0380*/  IMAD.WIDE R12, R25, 0x8, R10 ;  /* 0x00000008190c7825 */ /* 0x001fc600078e020a */
[----:B------:R-:W-:Y:S02]  /*0390*/  VIMNMX R20, PT, PT, R17, UR4, PT ;  /* 0x0000000411147c48 */ /* 0x000fe4000bfe0100 */
[----:B------:R-:W3:Y:S03]  /*03a0*/  LDG.E.64 R14, desc[UR6][R12.64] ;  /* 0x000000060c0e7981 */ /* 0x000ee6000c1e1b00 */
[----:B------:R-:W-:-:S05]  /*03b0*/  IMAD R20, R9, UR12, R20 ;  /* 0x0000000c09147c24 */ /* 0x000fca000f8e0214 */
[----:B------:R-:W-:-:S04]  /*03c0*/  IADD3 R26, P1, PT, R20, UR10, RZ ;  /* 0x0000000a141a7c10 */ /* 0x000fc8000ff3e0ff */
[----:B------:R-:W-:Y:S02]  /*03d0*/  LEA.HI.X.SX32 R27, R20, UR11, 0x1, P1 ;  /* 0x0000000b141b7c11 */ /* 0x000fe400088f0eff */
[----:B------:R-:W4:Y:S04]  /*03e0*/  LDG.E.64 R20, desc[UR6][R12.64+0x8] ;  /* 0x000008060c147981 */ /* 0x000f28000c1e1b00 */
[----:B------:R-:W5:Y:S01]  /*03f0*/  LDG.E.U8 R28, desc[UR6][R26.64] ;  /* 0x000000061a1c7981 */ /* 0x000f62000c1e1100 */
[----:B--2---:R-:W3:Y:S02]  /*0400*/  I2F.F64.U16 R16, R16 ;  /* 0x0000001000107312 */ /* 0x004ee40000101800 */
[----:B---3--:R-:W-:Y:S01]  /*0410*/  DFMA R14, R16, R14, R18 ;  /* 0x0000000e100e722b */ /* 0x008fe20000000012 */
[----:B------:R-:W-:-:S04]  /*0420*/  VIADDMNMX R17, R24, 0x2, RZ, !PT ;  /* 0x0000000218117846 */ /* 0x000fc800078001ff */
[----:B------:R-:W-:-:S05]  /*0430*/  VIMNMX R18, PT, PT, R17, UR4, PT ;  /* 0x0000000411127c48 */ /* 0x000fca000bfe0100 */
[----:B------:R-:W-:-:S05]  /*0440*/  IMAD R17, R9, UR12, R18 ;  /* 0x0000000c09117c24 */ /* 0x000fca000f8e0212 */
[----:B------:R-:W-:-:S04]  /*0450*/  IADD3 R18, P1, PT, R17, UR10, RZ ;  /* 0x0000000a11127c10 */ /* 0x000fc8000ff3e0ff */
[----:B------:R-:W-:Y:S01]  /*0460*/  LEA.HI.X.SX32 R19, R17, UR11, 0x1, P1 ;  /* 0x0000000b11137c11 */ /* 0x000fe200088f0eff */
[----:B-----5:R-:W4:Y:S01]  /*0470*/  I2F.F64.U16 R28, R28 ;  /* 0x0000001c001c7312 */ /* 0x020f220000101800 */
[----:B------:R-:W2:Y:S04]  /*0480*/  LDG.E.64 R16, desc[UR6][R12.64+0x10] ;  /* 0x000010060c107981 */ /* 0x000ea8000c1e1b00 */
[----:B------:R-:W3:Y:S01]  /*0490*/  LDG.E.U8 R18, desc[UR6][R18.64] ;  /* 0x0000000612127981 */ /* 0x000ee2000c1e1100 */
[----:B----4-:R-:W-:Y:S01]  /*04a0*/  DFMA R20, R28, R20, R14 ;  /* 0x000000141c14722b */ /* 0x010fe2000000000e */
[----:B------:R-:W-:-:S04]  /*04b0*/  VIADDMNMX R14, R24, 0x3, RZ, !PT ;  /* 0x00000003180e7846 */ /* 0x000fc800078001ff */
[----:B------:R-:W-:-:S05]  /*04c0*/  VIMNMX R14, PT, PT, R14, UR4, PT ;  /* 0x000000040e0e7c48 */ /* 0x000fca000bfe0100 */
[----:B------:R-:W-:-:S05]  /*04d0*/  IMAD R14, R9, UR12, R14 ;  /* 0x0000000c090e7c24 */ /* 0x000fca000f8e020e */
[----:B------:R-:W-:-:S04]  /*04e0*/  IADD3 R26, P1, PT, R14, UR10, RZ ;  /* 0x0000000a0e1a7c10 */ /* 0x000fc8000ff3e0ff */
[----:B------:R-:W-:Y:S02]  /*04f0*/  LEA.HI.X.SX32 R27, R14, UR11, 0x1, P1 ;  /* 0x0000000b0e1b7c11 */ /* 0x000fe400088f0eff */
[----:B------:R-:W4:Y:S04]  /*0500*/  LDG.E.64 R14, desc[UR6][R12.64+0x18] ;  /* 0x000018060c0e7981 */ /* 0x000f28000c1e1b00 */
[----:B------:R-:W5:Y:S01]  /*0510*/  LDG.E.U8 R29, desc[UR6][R26.64] ;  /* 0x000000061a1d7981 */ /* 0x000f62000c1e1100 */
[----:B---3--:R-:W2:Y:S02]  /*0520*/  I2F.F64.U16 R18, R18 ;  /* 0x0000001200127312 */ /* 0x008ea40000101800 */
[----:B--2---:R-:W-:Y:S01]  /*0530*/  DFMA R16, R18, R16, R20 ;  /* 0x000000101210722b */ /* 0x004fe20000000014 */
[----:B------:R-:W-:-:S04]  /*0540*/  VIADDMNMX R19, R24, 0x4, RZ, !PT ;  /* 0x0000000418137846 */ /* 0x000fc800078001ff */
[----:B------:R-:W-:-:S05]  /*0550*/  VIMNMX R20, PT, PT, R19, UR4, PT ;  /* 0x0000000413147c48 */ /* 0x000fca000bfe0100 */
[----:B------:R-:W-:-:S05]  /*0560*/  IMAD R19, R9, UR12, R20 ;  /* 0x0000000c09137c24 */ /* 0x000fca000f8e0214 */
[----:B------:R-:W-:-:S04]  /*0570*/  IADD3 R20, P1, PT, R19, UR10, RZ ;  /* 0x0000000a13147c10 */ /* 0x000fc8000ff3e0ff */
[----:B------:R-:W-:Y:S02]  /*0580*/  LEA.HI.X.SX32 R21, R19, UR11, 0x1, P1 ;  /* 0x0000000b13157c11 */ /* 0x000fe400088f0eff */
[----:B-----5:R-:W4:Y:S03]  /*0590*/  I2F.F64.U16 R18, R29 ;  /* 0x0000001d00127312 */ /* 0x020f260000101800 */
[----:B------:R-:W2:Y:S01]  /*05a0*/  LDG.E.U8 R28, desc[UR6][R20.64] ;  /* 0x00000006141c7981 */ /* 0x000ea2000c1e1100 */
[----:B----4-:R-:W-:-:S03]  /*05b0*/  DFMA R14, R18, R14, R16 ;  /* 0x0000000e120e722b */ /* 0x010fc60000000010 */
[----:B------:R-:W3:Y:S01]  /*05c0*/  LDG.E.64 R16, desc[UR6][R12.64+0x20] ;  /* 0x000020060c107981 */ /* 0x000ee2000c1e1b00 */
[----:B------:R-:W-:-:S04]  /*05d0*/  VIADDMNMX R18, R24, 0x5, RZ, !PT ;  /* 0x0000000518127846 */ /* 0x000fc800078001ff */
[----:B------:R-:W-:-:S05]  /*05e0*/  VIMNMX R18, PT, PT, R18, UR4, PT ;  /* 0x0000000412127c48 */ /* 0x000fca000bfe0100 */
[----:B------:R-:W-:-:S05]  /*05f0*/  IMAD R18, R9, UR12, R18 ;  /* 0x0000000c09127c24 */ /* 0x000fca000f8e0212 */
[----:B------:R-:W-:-:S04]  /*0600*/  IADD3 R26, P1, PT, R18, UR10, RZ ;  /* 0x0000000a121a7c10 */ /* 0x000fc8000ff3e0ff */
[----:B------:R-:W-:Y:S02]  /*0610*/  LEA.HI.X.SX32 R27, R18, UR11, 0x1, P1 ;  /* 0x0000000b121b7c11 */ /* 0x000fe400088f0eff */
[----:B------:R-:W4:Y:S04]  /*0620*/  LDG.E.64 R18, desc[UR6][R12.64+0x28] ;  /* 0x000028060c127981 */ /* 0x000f28000c1e1b00 */
[----:B------:R-:W5:Y:S01]  /*0630*/  LDG.E.U8 R26, desc[UR6][R26.64] ;  /* 0x000000061a1a7981 */ /* 0x000f62000c1e1100 */
[----:B--2---:R0:W3:Y:S03]  /*0640*/  I2F.F64.U16 R20, R28 ;  /* 0x0000001c00147312 */ /* 0x0040e60000101800 */
[----:B0-----:R-:W2:Y:S01]  /*0650*/  LDG.E.64 R28, desc[UR6][R12.64+0x38] ;  /* 0x000038060c1c7981 */ /* 0x001ea2000c1e1b00 */
[----:B---3--:R-:W-:Y:S01]  /*0660*/  DFMA R16, R20, R16, R14 ;  /* 0x000000101410722b */ /* 0x008fe2000000000e */
[----:B------:R-:W-:-:S04]  /*0670*/  VIADDMNMX R14, R24, 0x6, RZ, !PT ;  /* 0x00000006180e7846 */ /* 0x000fc800078001ff */
[----:B------:R-:W-:Y:S02]  /*0680*/  VIMNMX R14, PT, PT, R14, UR4, PT ;  /* 0x000000040e0e7c48 */ /* 0x000fe4000bfe0100 */
[----:B------:R-:W-:-:S03]  /*0690*/  VIADDMNMX R15, R24, 0x7, RZ, !PT ;  /* 0x00000007180f7846 */ /* 0x000fc600078001ff */
[----:B------:R-:W-:Y:S01]  /*06a0*/  IMAD R14, R9, UR12, R14 ;  /* 0x0000000c090e7c24 */ /* 0x000fe2000f8e020e */
[----:B------:R-:W-:-:S04]  /*06b0*/  VIMNMX R15, PT, PT, R15, UR4, PT ;  /* 0x000000040f0f7c48 */ /* 0x000fc8000bfe0100 */
[----:B------:R-:W-:Y:S01]  /*06c0*/  IADD3 R20, P1, PT, R14, UR10, RZ ;  /* 0x0000000a0e147c10 */ /* 0x000fe2000ff3e0ff */
[----:B------:R-:W-:-:S03]  /*06d0*/  IMAD R15, R9, UR12, R15 ;  /* 0x0000000c090f7c24 */ /* 0x000fc6000f8e020f */
[----:B------:R-:W-:Y:S02]  /*06e0*/  LEA.HI.X.SX32 R21, R14, UR11, 0x1, P1 ;  /* 0x0000000b0e157c11 */ /* 0x000fe400088f0eff */
[C---:B------:R-:W-:Y:S01]  /*06f0*/  IADD3 R14, P1, PT, R15.reuse, UR10, RZ ;  /* 0x0000000a0f0e7c10 */ /* 0x040fe2000ff3e0ff */
[----:B-----5:R-:W4:Y:S02]  /*0700*/  I2F.F64.U16 R26, R26 ;  /* 0x0000001a001a7312 */ /* 0x020f240000101800 */
[----:B------:R-:W3:Y:S01]  /*0710*/  LDG.E.U8 R20, desc[UR6][R20.64] ;  /* 0x0000000614147981 */ /* 0x000ee2000c1e1100 */
[----:B------:R-:W-:-:S05]  /*0720*/  LEA.HI.X.SX32 R15, R15, UR11, 0x1, P1 ;  /* 0x0000000b0f0f7c11 */ /* 0x000fca00088f0eff */
[----:B------:R-:W5:Y:S01]  /*0730*/  LDG.E.U8 R14, desc[UR6][R14.64] ;  /* 0x000000060e0e7981 */ /* 0x000f62000c1e1100 */
[----:B----4-:R-:W-:-:S03]  /*0740*/  DFMA R18, R26, R18, R16 ;  /* 0x000000121a12722b */ /* 0x010fc60000000010 */
[----:B------:R-:W4:Y:S01]  /*0750*/  LDG.E.64 R16, desc[UR6][R12.64+0x30] ;  /* 0x000030060c107981 */ /* 0x000f22000c1e1b00 */
[----:B------:R-:W-:-:S05]  /*0760*/  VIADD R23, R23, 0x8 ;  /* 0x0000000817177836 */ /* 0x000fca0000000000 */
[----:B------:R-:W-:Y:S01]  /*0770*/  ISETP.NE.AND P1, PT, R23, RZ, PT ;  /* 0x000000ff1700720c */ /* 0x000fe20003f25270 */
[----:B------:R-:W-:Y:S02]  /*0780*/  VIADD R2, R2, 0x8 ;  /* 0x0000000802027836 */ /* 0x000fe40000000000 */
[----:B------:R-:W-:Y:S02]  /*0790*/  VIADD R24, R24, 0x8 ;  /* 0x0000000818187836 */ /* 0x000fe40000000000 */
[----:B------:R-:W-:Y:S01]  /*07a0*/  VIADD R25, R25, 0x8 ;  /* 0x0000000819197836 */ /* 0x000fe20000000000 */
[----:B---3--:R-:W4:Y:S08]  /*07b0*/  I2F.F64.U16 R20, R20 ;  /* 0x0000001400147312 */ /* 0x008f300000101800 */
[----:B-----5:R-:W2:Y:S01]  /*07c0*/  I2F.F64.U16 R14, R14 ;  /* 0x0000000e000e7312 */ /* 0x020ea20000101800 */
[----:B----4-:R-:W-:-:S08]  /*07d0*/  DFMA R18, R20, R16, R18 ;  /* 0x000000101412722b */ /* 0x010fd00000000012 */
[----:B--2---:R-:W-:Y:S01]  /*07e0*/  DFMA R18, R14, R28, R18 ;  /* 0x0000001c0e12722b */ /* 0x004fe20000000012 */
[----:B------:R-:W-:Y:S10]  /*07f0*/  @P1 BRA `(.L_x_2) ;  /* 0xfffffff800c41947 */ /* 0x000ff4000383ffff */
[----:B------:R-:W-:-:S07]  /*0800*/  VIADD R2, R2, 0xfffffffd ;  /* 0xfffffffd02027836 */ /* 0x000fce0000000000 */
.L_x_1:
[----:B------:R-:W-:-:S13]  /*0810*/  ISETP.NE.AND P1, PT, R8, RZ, PT ;  /* 0x000000ff0800720c */ /* 0x000fda0003f25270 */
[----:B------:R-:W-:Y:S05]  /*0820*/  @!P1 BRA `(.L_x_3) ;  /* 0x0000000400749947 */ /* 0x000fea0003800000 */
[----:B------:R-:W-:Y:S02]  /*0830*/  VIADD R10, R8, 0xffffffff ;  /* 0xffffffff080a7836 */ /* 0x000fe40000000000 */
[----:B------:R-:W-:-:S03]  /*0840*/  VIADD R23, R5, 0x1 ;  /* 0x0000000105177836 */ /* 0x000fc60000000000 */
[----:B------:R-:W-:Y:S02]  /*0850*/  ISETP.GE.U32.AND P2, PT, R10, 0x3, PT ;  /* 0x000000030a00780c */ /* 0x000fe40003f46070 */
[----:B------:R-:W-:-:S11]  /*0860*/  LOP3.LUT P1, R23, R23, 0x3, RZ, 0xc0, !PT ;  /* 0x0000000317177812 */ /* 0x000fd6000782c0ff */
[----:B------:R-:W-:Y:S05]  /*0870*/  @!P2 BRA `(.L_x_4) ;  /* 0x0000000000aca947 */ /* 0x000fea0003800000 */
[----:B------:R-:W0:Y:S01]  /*0880*/  LDCU UR10, c[0x0][0x398] ;  /* 0x00007300ff0a77ac */ /* 0x000e220008000800 */
[----:B------:R-:W-:Y:S01]  /*0890*/  IMAD.IADD R16, R3, 0x1, R2 ;  /* 0x0000000103107824 */ /* 0x000fe200078e0202 */
[----:B------:R-:W1:Y:S04]  /*08a0*/  LDCU.64 UR12, c[0x0][0x380] ;  /* 0x00007000ff0c77ac */ /* 0x000e680008000a00 */
[----:B------:R-:W-:-:S04]  /*08b0*/  VIMNMX R10, PT, PT, RZ, R16, !PT ;  /* 0x00000010ff0a7248 */ /* 0x000fc80007fe0100 */
[----:B------:R-:W-:-:S05]  /*08c0*/  VIMNMX R10, PT, PT, R10, UR4, PT ;  /* 0x000000040a0a7c48 */ /* 0x000fca000bfe0100 */
[----:B0-----:R-:W-:Y:S02]  /*08d0*/  IMAD R13, R9, UR10, R10 ;  /* 0x0000000a090d7c24 */ /* 0x001fe4000f8e020a */
[----:B------:R-:W0:Y:S03]  /*08e0*/  LDC.64 R10, c[0x0][0x390] ;  /* 0x0000e400ff0a7b82 */ /* 0x000e260000000a00 */
[----:B-1----:R-:W-:-:S04]  /*08f0*/  IADD3 R12, P2, PT, R13, UR12, RZ ;  /* 0x0000000c0d0c7c10 */ /* 0x002fc8000ff5e0ff */
[----:B------:R-:W-:-:S05]  /*0900*/  LEA.HI.X.SX32 R13, R13, UR13, 0x1, P2 ;  /* 0x0000000d0d0d7c11 */ /* 0x000fca00090f0eff */
[----:B------:R1:W2:Y:S01]  /*0910*/  LDG.E.U8 R17, desc[UR6][R12.64] ;  /* 0x000000060c117981 */ /* 0x0002a2000c1e1100 */
[----:B------:R-:W-:-:S04]  /*0920*/  IMAD.IADD R15, R22, 0x1, R2 ;  /* 0x00000001160f7824 */ /* 0x000fc800078e0202 */
[----:B0-----:R-:W-:-:S05]  /*0930*/  IMAD.WIDE R10, R15, 0x8, R10 ;  /* 0x000000080f0a7825 */ /* 0x001fca00078e020a */
[----:B------:R-:W3:Y:S01]  /*0940*/  LDG.E.64 R14, desc[UR6][R10.64] ;  /* 0x000000060a0e7981 */ /* 0x000ee2000c1e1b00 */
[C---:B------:R-:W-:Y:S02]  /*0950*/  VIADDMNMX R20, R16.reuse, 0x1, RZ, !PT ;  /* 0x0000000110147846 */ /* 0x040fe400078001ff */
[----:B------:R-:W-:Y:S02]  /*0960*/  VIADDMNMX R21, R16, 0x2, RZ, !PT ;  /* 0x0000000210157846 */ /* 0x000fe400078001ff */
[----:B------:R-:W-:Y:S02]  /*0970*/  VIMNMX R20, PT, PT, R20, UR4, PT ;  /* 0x0000000414147c48 */ /* 0x000fe4000bfe0100 */
[----:B------:R-:W-:Y:S02]  /*0980*/  VIMNMX R24, PT, PT, R21, UR4, PT ;  /* 0x0000000415187c48 */ /* 0x000fe4000bfe0100 */
[----:B------:R-:W-:Y:S01]  /*0990*/  VIADDMNMX R16, R16, 0x3, RZ, !PT ;  /* 0x0000000310107846 */ /* 0x000fe200078001ff */
[----:B------:R-:W-:-:S02]  /*09a0*/  IMAD R20, R9, UR10, R20 ;  /* 0x0000000a09147c24 */ /* 0x000fc4000f8e0214 */
[----:B-1----:R-:W-:Y:S01]  /*09b0*/  IMAD R12, R9, UR10, R24 ;  /* 0x0000000a090c7c24 */ /* 0x002fe2000f8e0218 */
[----:B------:R-:W-:Y:S02]  /*09c0*/  VIMNMX R16, PT, PT, R16, UR4, PT ;  /* 0x0000000410107c48 */ /* 0x000fe4000bfe0100 */
[----:B------:R-:W-:-:S04]  /*09d0*/  IADD3 R26, P2, PT, R20, UR12, RZ ;  /* 0x0000000c141a7c10 */ /* 0x000fc8000ff5e0ff */
[----:B------:R-:W-:Y:S02]  /*09e0*/  LEA.HI.X.SX32 R27, R20, UR13, 0x1, P2 ;  /* 0x0000000d141b7c11 */ /* 0x000fe400090f0eff */
[C---:B------:R-:W-:Y:S01]  /*09f0*/  IADD3 R20, P2, PT, R12.reuse, UR12, RZ ;  /* 0x0000000c0c147c10 */ /* 0x040fe2000ff5e0ff */
[----:B------:R-:W-:Y:S02]  /*0a00*/  IMAD R28, R9, UR10, R16 ;  /* 0x0000000a091c7c24 */ /* 0x000fe4000f8e0210 */
[----:B------:R-:W4:Y:S01]  /*0a10*/  LDG.E.U8 R24, desc[UR6][R26.64] ;  /* 0x000000061a187981 */ /* 0x000f22000c1e1100 */
[----:B------:R-:W-:Y:S02]  /*0a20*/  LEA.HI.X.SX32 R21, R12, UR13, 0x1, P2 ;  /* 0x0000000d0c157c11 */ /* 0x000fe400090f0eff */
[----:B------:R-:W-:-:S03]  /*0a30*/  IADD3 R16, P2, PT, R28, UR12, RZ ;  /* 0x0000000c1c107c10 */ /* 0x000fc6000ff5e0ff */
[----:B------:R-:W5:Y:S04]  /*0a40*/  LDG.E.U8 R25, desc[UR6][R20.64] ;  /* 0x0000000614197981 */ /* 0x000f68000c1e1100 */
[----:B------:R-:W5:Y:S01]  /*0a50*/  LDG.E.64 R20, desc[UR6][R10.64+0x8] ;  /* 0x000008060a147981 */ /* 0x000f62000c1e1b00 */
[----:B--2---:R0:W3:Y:S02]  /*0a60*/  I2F.F64.U16 R12, R17 ;  /* 0x00000011000c7312 */ /* 0x0040e40000101800 */
[----:B0-----:R-:W-:-:S05]  /*0a70*/  LEA.HI.X.SX32 R17, R28, UR13, 0x1, P2 ;  /* 0x0000000d1c117c11 */ /* 0x001fca00090f0eff */
[----:B------:R-:W2:Y:S01]  /*0a80*/  LDG.E.U8 R16, desc[UR6][R16.64] ;  /* 0x0000000610107981 */ /* 0x000ea2000c1e1100 */
[----:B---3--:R-:W-:-:S03]  /*0a90*/  DFMA R12, R12, R14, R18 ;  /* 0x0000000e0c0c722b */ /* 0x008fc60000000012 */
[----:B------:R-:W3:Y:S04]  /*0aa0*/  LDG.E.64 R14, desc[UR6][R10.64+0x10] ;  /* 0x000010060a0e7981 */ /* 0x000ee8000c1e1b00 */
[----:B------:R-:W3:Y:S01]  /*0ab0*/  LDG.E.64 R18, desc[UR6][R10.64+0x18] ;  /* 0x000018060a127981 */ /* 0x000ee2000c1e1b00 */
[----:B----4-:R-:W0:Y:S08]  /*0ac0*/  I2F.F64.U16 R26, R24 ;  /* 0x00000018001a7312 */ /* 0x010e300000101800 */
[----:B-----5:R-:W3:Y:S01]  /*0ad0*/  I2F.F64.U16 R28, R25 ;  /* 0x00000019001c7312 */ /* 0x020ee20000101800 */
[----:B0-----:R-:W-:Y:S01]  /*0ae0*/  DFMA R12, R26, R20, R12 ;  /* 0x000000141a0c722b */ /* 0x001fe2000000000c */
[----:B------:R-:W-:-:S06]  /*0af0*/  VIADD R2, R2, 0x4 ;  /* 0x0000000402027836 */ /* 0x000fcc0000000000 */
[----:B--2---:R-:W0:Y:S01]  /*0b00*/  I2F.F64.U16 R20, R16 ;  /* 0x0000001000147312 */ /* 0x004e220000101800 */
[----:B---3--:R-:W-:-:S08]  /*0b10*/  DFMA R12, R28, R14, R12 ;  /* 0x0000000e1c0c722b */ /* 0x008fd0000000000c */
[----:B0-----:R-:W-:-:S11]  /*0b20*/  DFMA R18, R20, R18, R12 ;  /* 0x000000121412722b */ /* 0x001fd6000000000c */
.L_x_4:
[----:B------:R-:W-:Y:S05]  /*0b30*/  @!P1 BRA `(.L_x_3) ;  /* 0x0000000000b09947 */ /* 0x000fea0003800000 */
[----:B------:R-:W-:Y:S02]  /*0b40*/  ISETP.NE.AND P2, PT, R23, 0x1, PT ;  /* 0x000000011700780c */ /* 0x000fe40003f45270 */
[----:B------:R-:W-:-:S04]  /*0b50*/  LOP3.LUT R10, R5, 0x1, RZ, 0xc0, !PT ;  /* 0x00000001050a7812 */ /* 0x000fc800078ec0ff */
[----:B------:R-:W-:-:S07]  /*0b60*/  ISETP.NE.U32.AND P1, PT, R10, 0x1, PT ;  /* 0x000000010a00780c */ /* 0x000fce0003f25070 */
[----:B------:R-:W-:Y:S06]  /*0b70*/  @!P2 BRA `(.L_x_5) ;  /* 0x000000000064a947 */ /* 0x000fec0003800000 */
[----:B------:R-:W0:Y:S01]  /*0b80*/  LDCU UR10, c[0x0][0x398] ;  /* 0x00007300ff0a77ac */ /* 0x000e220008000800 */
[----:B------:R-:W-:Y:S01]  /*0b90*/  IMAD.IADD R10, R3, 0x1, R2 ;  /* 0x00000001030a7824 */ /* 0x000fe200078e0202 */
[----:B------:R-:W1:Y:S04]  /*0ba0*/  LDCU.64 UR12, c[0x0][0x380] ;  /* 0x00007000ff0c77ac */ /* 0x000e680008000a00 */
[----:B------:R-:W-:Y:S02]  /*0bb0*/  VIMNMX R11, PT, PT, RZ, R10, !PT ;  /* 0x0000000aff0b7248 */ /* 0x000fe40007fe0100 */
[----:B------:R-:W-:Y:S02]  /*0bc0*/  VIADDMNMX R13, R10, 0x1, RZ, !PT ;  /* 0x000000010a0d7846 */ /* 0x000fe400078001ff */
[----:B------:R-:W-:-:S02]  /*0bd0*/  VIMNMX R12, PT, PT, R11, UR4, PT ;  /* 0x000000040b0c7c48 */ /* 0x000fc4000bfe0100 */
[----:B------:R-:W2:Y:S01]  /*0be0*/  LDC.64 R10, c[0x0][0x390] ;  /* 0x0000e400ff0a7b82 */ /* 0x000ea20000000a00 */
[----:B------:R-:W-:Y:S02]  /*0bf0*/  VIMNMX R14, PT, PT, R13, UR4, PT ;  /* 0x000000040d0e7c48 */ /* 0x000fe4000bfe0100 */
[----:B0-----:R-:W-:-:S03]  /*0c00*/  IMAD R12, R9, UR10, R12 ;  /* 0x0000000a090c7c24 */ /* 0x001fc6000f8e020c */
[----:B------:R-:W-:Y:S02]  /*0c10*/  IMAD R14, R9, UR10, R14 ;  /* 0x0000000a090e7c24 */ /* 0x000fe4000f8e020e */
[----:B-1----:R-:W-:-:S04]  /*0c20*/  IADD3 R20, P2, PT, R12, UR12, RZ ;  /* 0x0000000c0c147c10 */ /* 0x002fc8000ff5e0ff */
[----:B------:R-:W-:Y:S02]  /*0c30*/  LEA.HI.X.SX32 R21, R12, UR13, 0x1, P2 ;  /* 0x0000000d0c157c11 */ /* 0x000fe400090f0eff */
[----:B------:R-:W-:-:S03]  /*0c40*/  IADD3 R24, P2, PT, R14, UR12, RZ ;  /* 0x0000000c0e187c10 */ /* 0x000fc6000ff5e0ff */
[----:B------:R-:W3:Y:S01]  /*0c50*/  LDG.E.U8 R16, desc[UR6][R20.64] ;  /* 0x0000000614107981 */ /* 0x000ee2000c1e1100 */
[----:B------:R-:W-:Y:S01]  /*0c60*/  LEA.HI.X.SX32 R25, R14, UR13, 0x1, P2 ;  /* 0x0000000d0e197c11 */ /* 0x000fe200090f0eff */
[----:B------:R-:W-:-:S04]  /*0c70*/  IMAD.IADD R27, R22, 0x1, R2 ;  /* 0x00000001161b7824 */ /* 0x000fc800078e0202 */
[----:B------:R-:W4:Y:S01]  /*0c80*/  LDG.E.U8 R14, desc[UR6][R24.64] ;  /* 0x00000006180e7981 */ /* 0x000f22000c1e1100 */
[----:B--2---:R-:W-:-:S05]  /*0c90*/  IMAD.WIDE R26, R27, 0x8, R10 ;  /* 0x000000081b1a7825 */ /* 0x004fca00078e020a */
[----:B------:R-:W2:Y:S04]  /*0ca0*/  LDG.E.64 R12, desc[UR6][R26.64] ;  /* 0x000000061a0c7981 */ /* 0x000ea8000c1e1b00 */
[----:B------:R-:W5:Y:S01]  /*0cb0*/  LDG.E.64 R10, desc[UR6][R26.64+0x8] ;  /* 0x000008061a0a7981 */ /* 0x000f62000c1e1b00 */
[----:B------:R-:W-:Y:S01]  /*0cc0*/  VIADD R2, R2, 0x2 ;  /* 0x0000000202027836 */ /* 0x000fe20000000000 */
[----:B---3--:R-:W2:Y:S08]  /*0cd0*/  I2F.F64.U16 R16, R16 ;  /* 0x0000001000107312 */ /* 0x008eb00000101800 */
[----:B----4-:R-:W5:Y:S01]  /*0ce0*/  I2F.F64.U16 R14, R14 ;  /* 0x0000000e000e7312 */ /* 0x010f620000101800 */
[----:B--2---:R-:W-:-:S08]  /*0cf0*/  DFMA R12, R16, R12, R18 ;  /* 0x0000000c100c722b */ /* 0x004fd00000000012 */
[----:B-----5:R-:W-:-:S11]  /*0d00*/  DFMA R18, R14, R10, R12 ;  /* 0x0000000a0e12722b */ /* 0x020fd6000000000c */
.L_x_5:
[----:B------:R-:W-:Y:S05]  /*0d10*/  @!P1 BRA `(.L_x_3) ;  /* 0x0000000000389947 */ /* 0x000fea0003800000 */
[----:B------:R-:W0:Y:S01]  /*0d20*/  LDCU UR10, c[0x0][0x398] ;  /* 0x00007300ff0a77ac */ /* 0x000e220008000800 */
[----:B------:R-:W-:Y:S01]  /*0d30*/  VIADDMNMX R10, R2, R3, RZ, !PT ;  /* 0x00000003020a7246 */ /* 0x000fe200078001ff */
[----:B------:R-:W1:Y:S03]  /*0d40*/  LDCU.64 UR12, c[0x0][0x380] ;  /* 0x00007000ff0c77ac */ /* 0x000e660008000a00 */
[----:B------:R-:W-:-:S05]  /*0d50*/  VIMNMX R10, PT, PT, R10, UR4, PT ;  /* 0x000000040a0a7c48 */ /* 0x000fca000bfe0100 */
[----:B0-----:R-:W-:Y:S02]  /*0d60*/  IMAD R9, R9, UR10, R10 ;  /* 0x0000000a09097c24 */ /* 0x001fe4000f8e020a */
[----:B------:R-:W0:Y:S03]  /*0d70*/  LDC.64 R10, c[0x0][0x390] ;  /* 0x0000e400ff0a7b82 */ /* 0x000e260000000a00 */
[----:B-1----:R-:W-:-:S04]  /*0d80*/  IADD3 R14, P1, PT, R9, UR12, RZ ;  /* 0x0000000c090e7c10 */ /* 0x002fc8000ff3e0ff */
[----:B------:R-:W-:-:S05]  /*0d90*/  LEA.HI.X.SX32 R15, R9, UR13, 0x1, P1 ;  /* 0x0000000d090f7c11 */ /* 0x000fca00088f0eff */
[----:B------:R-:W2:Y:S01]  /*0da0*/  LDG.E.U8 R14, desc[UR6][R14.64] ;  /* 0x000000060e0e7981 */ /* 0x000ea2000c1e1100 */
[----:B------:R-:W-:-:S04]  /*0db0*/  IMAD.IADD R13, R22, 0x1, R2 ;  /* 0x00000001160d7824 */ /* 0x000fc800078e0202 */
[----:B0-----:R-:W-:-:S06]  /*0dc0*/  IMAD.WIDE R12, R13, 0x8, R10 ;  /* 0x000000080d0c7825 */ /* 0x001fcc00078e020a */
[----:B------:R-:W3:Y:S01]  /*0dd0*/  LDG.E.64 R12, desc[UR6][R12.64] ;  /* 0x000000060c0c7981 */ /* 0x000ee2000c1e1b00 */
[----:B--2---:R-:W3:Y:S02]  /*0de0*/  I2F.F64.U16 R10, R14 ;  /* 0x0000000e000a7312 */ /* 0x004ee40000101800 */
[----:B---3--:R-:W-:-:S11]  /*0df0*/  DFMA R18, R10, R12, R18 ;  /* 0x0000000c0a12722b */ /* 0x008fd60000000012 */
.L_x_3:
[----:B------:R-:W-:Y:S05]  /*0e00*/  @P0 BRA `(.L_x_6) ;  /* 0xfffffff000f00947 */ /* 0x000fea000383ffff */
.L_x_0:
[----:B------:R-:W0:Y:S01]  /*0e10*/  LDCU UR10, c[0x0][0x398] ;  /* 0x00007300ff0a77ac */ /* 0x000e220008000800 */
[----:B------:R-:W1:Y:S01]  /*0e20*/  F2I.U32.F64.TRUNC R19, R18 ;  /* 0x0000001200137311 */ /* 0x000e62000030d000 */
[----:B------:R-:W2:Y:S01]  /*0e30*/  LDCU.64 UR4, c[0x0][0x388] ;  /* 0x00007100ff0477ac */ /* 0x000ea20008000a00 */
[----:B0-----:R-:W-:-:S05]  /*0e40*/  IMAD R0, R0, UR10, R3 ;  /* 0x0000000a00007c24 */ /* 0x001fca000f8e0203 */
[----:B--2---:R-:W-:-:S04]  /*0e50*/  IADD3 R2, P0, PT, R0, UR4, RZ ;  /* 0x0000000400027c10 */ /* 0x004fc8000ff1e0ff */
[----:B------:R-:W-:-:S05]  /*0e60*/  LEA.HI.X.SX32 R3, R0, UR5, 0x1, P0 ;  /* 0x0000000500037c11 */ /* 0x000fca00080f0eff */
[----:B-1----:R-:W-:Y:S01]  /*0e70*/  STG.E.U8 desc[UR6][R2.64], R19 ;  /* 0x0000001302007986 */ /* 0x002fe2000c101106 */
[----:B------:R-:W-:Y:S05]  /*0e80*/  EXIT ;  /* 0x000000000000794d */ /* 0x000fea0003800000 */
.L_x_7:
[----:B------:R-:W-:-:S00]  /*0e90*/  BRA `(.L_x_7) ;  /* 0xfffffffc00fc7947 */ /* 0x000fc0000383ffff */
[----:B------:R-:W-:-:S00]  /*0ea0*/  NOP ;  /* 0x0000000000007918 */ /* 0x000fc00000000000 */
        /* <DEDUP_REMOVED lines=13> */
.L_x_8:


//--------------------- .nv.shared.reserved.0     --------------------------
	.section	.nv.shared.reserved.0,"aw",@nobits
	.weak		__nv_reservedSMEM_offset_0_alias
	.size		__nv_reservedSMEM_offset_0_alias, 0, 64
	.other		__nv_reservedSMEM_offset_0_alias,@"STO_CUDA_RESERVED_SHARED STV_DEFAULT"
__nv_reservedSMEM_offset_0_alias:
	.zero		0
	.zero		64


//--------------------- .nv.constant0._Z18cuda_gaussian_blurPKhPhPKdiii --------------------------
	.section	.nv.constant0._Z18cuda_gaussian_blurPKhPhPKdiii,"a",@progbits
	.sectionflags	@""
	.align	4
.nv.constant0._Z18cuda_gaussian_blurPKhPhPKdiii:
	.zero		932


//--------------------- SYMBOLS --------------------------

	.type		.nv.reservedSmem.offset0,@object
	.size		.nv.reservedSmem.offset0,0x4
